//
// Generated by NVIDIA NVVM Compiler
//
// Compiler Build ID: CL-36424714
// Cuda compilation tools, release 13.0, V13.0.88
// Based on NVVM 20.0.0
//

.version 9.0
.target sm_100
.address_size 64

	// .globl	_Z7performPPKhPji
.const .align 4 .b8 entries[36] = {2, 0, 0, 0, 1, 0, 0, 0, 0, 0, 0, 0, 1, 0, 0, 0, 1, 0, 0, 0, 1, 0, 0, 0, 2, 0, 0, 0, 2, 0, 0, 0, 2};

.visible .entry _Z7performPPKhPji(
	.param .u64 .ptr .align 1 _Z7performPPKhPji_param_0,
	.param .u64 .ptr .align 1 _Z7performPPKhPji_param_1,
	.param .u32 _Z7performPPKhPji_param_2
)
{
	.reg .pred 	%p<6>;
	.reg .b16 	%rs<9>;
	.reg .b32 	%r<19>;
	.reg .b64 	%rd<20>;

	ld.param.u64 	%rd1, [_Z7performPPKhPji_param_0];
	ld.param.u64 	%rd2, [_Z7performPPKhPji_param_1];
	ld.param.u32 	%r2, [_Z7performPPKhPji_param_2];
	mov.u32 	%r3, %ctaid.x;
	mov.u32 	%r4, %ntid.x;
	mov.u32 	%r5, %tid.x;
	mad.lo.s32 	%r1, %r3, %r4, %r5;
	setp.ge.s32 	%p1, %r1, %r2;
	@%p1 bra 	$L__BB0_2;
	cvta.to.global.u64 	%rd3, %rd1;
	cvta.to.global.u64 	%rd4, %rd2;
	mul.wide.s32 	%rd5, %r1, 8;
	add.s64 	%rd6, %rd3, %rd5;
	ld.global.u64 	%rd7, [%rd6];
	cvta.to.global.u64 	%rd8, %rd7;
	ld.global.u8 	%rs1, [%rd8+31];
	ld.global.u8 	%rs2, [%rd8+32];
	ld.global.u8 	%rs3, [%rd8+33];
	mov.u64 	%rd9, entries;
	ld.const.u32 	%r6, [entries+4];
	ld.const.u32 	%r7, [entries];
	ld.global.u8 	%rs4, [%rd8+30];
	and.b16  	%rs5, %rs4, 2;
	setp.eq.s16 	%p2, %rs5, 0;
	selp.b32 	%r8, %r6, %r7, %p2;
	mul.wide.u32 	%rd10, %r8, 12;
	add.s64 	%rd11, %rd9, %rd10;
	ld.const.u32 	%r9, [%rd11+4];
	ld.const.u32 	%r10, [%rd11];
	and.b16  	%rs6, %rs1, 2;
	setp.eq.s16 	%p3, %rs6, 0;
	selp.b32 	%r11, %r9, %r10, %p3;
	mul.wide.u32 	%rd12, %r11, 12;
	add.s64 	%rd13, %rd9, %rd12;
	ld.const.u32 	%r12, [%rd13+4];
	ld.const.u32 	%r13, [%rd13];
	and.b16  	%rs7, %rs2, 2;
	setp.eq.s16 	%p4, %rs7, 0;
	selp.b32 	%r14, %r12, %r13, %p4;
	mul.wide.u32 	%rd14, %r14, 12;
	add.s64 	%rd15, %rd9, %rd14;
	ld.const.u32 	%r15, [%rd15+4];
	ld.const.u32 	%r16, [%rd15];
	and.b16  	%rs8, %rs3, 2;
	setp.eq.s16 	%p5, %rs8, 0;
	selp.b32 	%r17, %r15, %r16, %p5;
	mul.wide.u32 	%rd16, %r17, 12;
	add.s64 	%rd17, %rd9, %rd16;
	ld.const.u32 	%r18, [%rd17+8];
	mul.wide.s32 	%rd18, %r1, 4;
	add.s64 	%rd19, %rd4, %rd18;
	st.global.u32 	[%rd19], %r18;
$L__BB0_2:
	ret;

}


// ===== COMPILED SASS (sm_100) =====

	.target	sm_100

	.elftype	@"ET_EXEC"


//--------------------- .note.nv.tkinfo           --------------------------
	.section	.note.nv.tkinfo,"",@"SHT_NOTE"
	.sectionflags	@"SHF_NOTE_NV_TKINFO"
	.tkinfo
        /*0018*/ 	.word	0x00000002
        /*0030*/ 	.string	""
        /*0030*/ 	.string	"ptxas"
        /*0030*/ 	.string	"Cuda compilation tools, release 13.0, V13.0.88"
        /*0030*/ 	.string	"Build cuda_13.0.r13.0/compiler.36424714_0"
        /*0030*/ 	.string	"-arch sm_100 -m 64 "



//--------------------- .note.nv.cuinfo           --------------------------
	.section	.note.nv.cuinfo,"",@"SHT_NOTE"
	.sectionflags	@"SHF_NOTE_NV_CUINFO"
        /*0018*/ 	.short	0x0002
        /*001a*/ 	.short	0x0064
        /*001c*/ 	.short	0x0082
	.zero		2


//--------------------- .nv.info                  --------------------------
	.section	.nv.info,"",@"SHT_CUDA_INFO"
	.align	4


	//----- nvinfo : EIATTR_REGCOUNT
	.align		4
        /*0000*/ 	.byte	0x04, 0x2f
        /*0002*/ 	.short	(.L_2 - .L_1)
	.align		4
.L_1:
        /*0004*/ 	.word	index@(_Z7performPPKhPji)
        /*0008*/ 	.word	0x0000000c


	//----- nvinfo : EIATTR_FRAME_SIZE
	.align		4
.L_2:
        /*000c*/ 	.byte	0x04, 0x11
        /*000e*/ 	.short	(.L_4 - .L_3)
	.align		4
.L_3:
        /*0010*/ 	.word	index@(_Z7performPPKhPji)
        /*0014*/ 	.word	0x00000000


	//----- nvinfo : EIATTR_MIN_STACK_SIZE
	.align		4
.L_4:
        /*0018*/ 	.byte	0x04, 0x12
        /*001a*/ 	.short	(.L_6 - .L_5)
	.align		4
.L_5:
        /*001c*/ 	.word	index@(_Z7performPPKhPji)
        /*0020*/ 	.word	0x00000000
.L_6:


//--------------------- .nv.compat                --------------------------
	.section	.nv.compat,"",@"SHT_CUDA_COMPAT_INFO"
	.align	4
        /*0000*/ 	.byte	0x02, 0x09, 0x00, 0x00, 0x02, 0x02, 0x01, 0x00, 0x02, 0x05, 0x05, 0x00, 0x03, 0x07, 0x01, 0x01
        /*0010*/ 	.byte	0x02, 0x03, 0x00, 0x00, 0x02, 0x06, 0x01, 0x00, 0x04, 0x0b, 0x08, 0x00, 0x09, 0x00, 0x00, 0x00
        /*0020*/ 	.byte	0x00, 0x00, 0x00, 0x00


//--------------------- .nv.info._Z7performPPKhPji --------------------------
	.section	.nv.info._Z7performPPKhPji,"",@"SHT_CUDA_INFO"
	.sectionflags	@""
	.align	4


	//----- nvinfo : EIATTR_CUDA_API_VERSION
	.align		4
        /*0000*/ 	.byte	0x04, 0x37
        /*0002*/ 	.short	(.L_8 - .L_7)
.L_7:
        /*0004*/ 	.word	0x00000082


	//----- nvinfo : EIATTR_KPARAM_INFO
	.align		4
.L_8:
        /*0008*/ 	.byte	0x04, 0x17
        /*000a*/ 	.short	(.L_10 - .L_9)
.L_9:
        /*000c*/ 	.word	0x00000000
        /*0010*/ 	.short	0x0002
        /*0012*/ 	.short	0x0010
        /*0014*/ 	.byte	0x00, 0xf0, 0x11, 0x00


	//----- nvinfo : EIATTR_KPARAM_INFO
	.align		4
.L_10:
        /*0018*/ 	.byte	0x04, 0x17
        /*001a*/ 	.short	(.L_12 - .L_11)
.L_11:
        /*001c*/ 	.word	0x00000000
        /*0020*/ 	.short	0x0001
        /*0022*/ 	.short	0x0008
        /*0024*/ 	.byte	0x00, 0xf5, 0x21, 0x00


	//----- nvinfo : EIATTR_KPARAM_INFO
	.align		4
.L_12:
        /*0028*/ 	.byte	0x04, 0x17
        /*002a*/ 	.short	(.L_14 - .L_13)
.L_13:
        /*002c*/ 	.word	0x00000000
        /*0030*/ 	.short	0x0000
        /*0032*/ 	.short	0x0000
        /*0034*/ 	.byte	0x00, 0xf5, 0x21, 0x00


	//----- nvinfo : EIATTR_SPARSE_MMA_MASK
	.align		4
.L_14:
        /*0038*/ 	.byte	0x03, 0x50
        /*003a*/ 	.short	0x0000


	//----- nvinfo : EIATTR_MAXREG_COUNT
	.align		4
        /*003c*/ 	.byte	0x03, 0x1b
        /*003e*/ 	.short	0x00ff


	//----- nvinfo : EIATTR_MERCURY_ISA_VERSION
	.align		4
        /*0040*/ 	.byte	0x03, 0x5f
        /*0042*/ 	.short	0x0101


	//----- nvinfo : EIATTR_VRC_CTA_INIT_COUNT
	.align		4
        /*0044*/ 	.byte	0x02, 0x4a
	.zero		1
	.zero		1


	//----- nvinfo : EIATTR_EXIT_INSTR_OFFSETS
	.align		4
        /*0048*/ 	.byte	0x04, 0x1c
        /*004a*/ 	.short	(.L_16 - .L_15)


	//   ....[0]....
.L_15:
        /*004c*/ 	.word	0x00000070


	//   ....[1]....
        /*0050*/ 	.word	0x00000250


	//----- nvinfo : EIATTR_CBANK_PARAM_SIZE
	.align		4
.L_16:
        /*0054*/ 	.byte	0x03, 0x19
        /*0056*/ 	.short	0x0014


	//----- nvinfo : EIATTR_PARAM_CBANK
	.align		4
        /*0058*/ 	.byte	0x04, 0x0a
        /*005a*/ 	.short	(.L_18 - .L_17)
	.align		4
.L_17:
        /*005c*/ 	.word	index@(.nv.constant0._Z7performPPKhPji)
        /*0060*/ 	.short	0x0380
        /*0062*/ 	.short	0x0014


	//----- nvinfo : EIATTR_SW_WAR
	.align		4
.L_18:
        /*0064*/ 	.byte	0x04, 0x36
        /*0066*/ 	.short	(.L_20 - .L_19)
.L_19:
        /*0068*/ 	.word	0x00000008
.L_20:


//--------------------- .nv.callgraph             --------------------------
	.section	.nv.callgraph,"",@"SHT_CUDA_CALLGRAPH"
	.align	4
	.sectionentsize	8
	.align		4
        /*0000*/ 	.word	0x00000000
	.align		4
        /*0004*/ 	.word	0xffffffff
	.align		4
        /*0008*/ 	.word	0x00000000
	.align		4
        /*000c*/ 	.word	0xfffffffe
	.align		4
        /*0010*/ 	.word	0x00000000
	.align		4
        /*0014*/ 	.word	0xfffffffd
	.align		4
        /*0018*/ 	.word	0x00000000
	.align		4
        /*001c*/ 	.word	0xfffffffc


//--------------------- .nv.constant3             --------------------------
	.section	.nv.constant3,"a",@progbits
	.align	4
.nv.constant3:
	.type		entries,@object
	.size		entries,(.L_0 - entries)
entries:
        /*0000*/ 	.byte	0x02, 0x00, 0x00, 0x00, 0x01, 0x00, 0x00, 0x00, 0x00, 0x00, 0x00, 0x00, 0x01, 0x00, 0x00, 0x00
        /*0010*/ 	.byte	0x01, 0x00, 0x00, 0x00, 0x01, 0x00, 0x00, 0x00, 0x02, 0x00, 0x00, 0x00, 0x02, 0x00, 0x00, 0x00
        /*0020*/ 	.byte	0x02, 0x00, 0x00, 0x00
.L_0:


//--------------------- .text._Z7performPPKhPji   --------------------------
	.section	.text._Z7performPPKhPji,"ax",@progbits
	.align	128
        .global         _Z7performPPKhPji
        .type           _Z7performPPKhPji,@function
        .size           _Z7performPPKhPji,(.L_x_1 - _Z7performPPKhPji)
        .other          _Z7performPPKhPji,@"STO_CUDA_ENTRY STV_DEFAULT"
_Z7performPPKhPji:
.text._Z7performPPKhPji:
[----:B------:R-:W-:Y:S01]  /*0000*/  LDC R1, c[0x0][0x37c] ;  /* 0x0000df00ff017b82 */ /* 0x000fe20000000800 */
[----:B------:R-:W0:Y:S07]  /*0010*/  S2R R0, SR_TID.X ;  /* 0x0000000000007919 */ /* 0x000e2e0000002100 */
[----:B------:R-:W0:Y:S01]  /*0020*/  S2UR UR4, SR_CTAID.X ;  /* 0x00000000000479c3 */ /* 0x000e220000002500 */
[----:B------:R-:W1:Y:S07]  /*0030*/  LDCU UR5, c[0x0][0x390] ;  /* 0x00007200ff0577ac */ /* 0x000e6e0008000800 */
[----:B------:R-:W0:Y:S02]  /*0040*/  LDC R5, c[0x0][0x360] ;  /* 0x0000d800ff057b82 */ /* 0x000e240000000800 */
[----:B0-----:R-:W-:-:S05]  /*0050*/  IMAD R5, R5, UR4, R0 ;  /* 0x0000000405057c24 */ /* 0x001fca000f8e0200 */
[----:B-1----:R-:W-:-:S13]  /*0060*/  ISETP.GE.AND P0, PT, R5, UR5, PT ;  /* 0x0000000505007c0c */ /* 0x002fda000bf06270 */
[----:B------:R-:W-:Y:S05]  /*0070*/  @P0 EXIT ;  /* 0x000000000000094d */ /* 0x000fea0003800000 */
[----:B------:R-:W0:Y:S01]  /*0080*/  LDC.64 R2, c[0x0][0x380] ;  /* 0x0000e000ff027b82 */ /* 0x000e220000000a00 */
[----:B------:R-:W1:Y:S07]  /*0090*/  LDCU.64 UR4, c[0x0][0x358] ;  /* 0x00006b00ff0477ac */ /* 0x000e6e0008000a00 */
[----:B------:R-:W2:Y:S01]  /*00a0*/  LDC R8, c[0x3][0x4] ;  /* 0x00c00100ff087b82 */ /* 0x000ea20000000800 */
[----:B0-----:R-:W-:-:S06]  /*00b0*/  IMAD.WIDE R2, R5, 0x8, R2 ;  /* 0x0000000805027825 */ /* 0x001fcc00078e0202 */
[----:B-1----:R-:W3:Y:S04]  /*00c0*/  LDG.E.64 R2, desc[UR4][R2.64] ;  /* 0x0000000402027981 */ /* 0x002ee8000c1e1b00 */
[----:B---3--:R-:W3:Y:S04]  /*00d0*/  LDG.E.U8 R7, desc[UR4][R2.64+0x1e] ;  /* 0x00001e0402077981 */ /* 0x008ee8000c1e1100 */
[----:B------:R-:W4:Y:S04]  /*00e0*/  LDG.E.U8 R0, desc[UR4][R2.64+0x1f] ;  /* 0x00001f0402007981 */ /* 0x000f28000c1e1100 */
[----:B------:R-:W5:Y:S04]  /*00f0*/  LDG.E.U8 R4, desc[UR4][R2.64+0x20] ;  /* 0x0000200402047981 */ /* 0x000f68000c1e1100 */
[----:B------:R0:W5:Y:S02]  /*0100*/  LDG.E.U8 R6, desc[UR4][R2.64+0x21] ;  /* 0x0000210402067981 */ /* 0x000164000c1e1100 */
[----:B0-----:R-:W-:Y:S01]  /*0110*/  HFMA2 R3, -RZ, RZ, 0, 4.76837158203125e-07 ;  /* 0x00000008ff037431 */ /* 0x001fe200000001ff */
[----:B---3--:R-:W-:-:S13]  /*0120*/  LOP3.LUT P0, RZ, R7, 0x2, RZ, 0xc0, !PT ;  /* 0x0000000207ff7812 */ /* 0x008fda000780c0ff */
[----:B--2---:R-:W0:Y:S01]  /*0130*/  @P0 LDC R8, c[0x3][RZ] ;  /* 0x00c00000ff080b82 */ /* 0x004e220000000800 */
[----:B----4-:R-:W-:Y:S01]  /*0140*/  LOP3.LUT P0, RZ, R0, 0x2, RZ, 0xc0, !PT ;  /* 0x0000000200ff7812 */ /* 0x010fe2000780c0ff */
[----:B0-----:R-:W-:-:S06]  /*0150*/  IMAD R8, R8, 0xc, RZ ;  /* 0x0000000c08087824 */ /* 0x001fcc00078e02ff */
[----:B------:R-:W0:Y:S08]  /*0160*/  LDC R7, c[0x3][R8+0x4] ;  /* 0x00c0010008077b82 */ /* 0x000e300000000800 */
[----:B0-----:R-:W0:Y:S01]  /*0170*/  @P0 LDC R7, c[0x3][R8] ;  /* 0x00c0000008070b82 */ /* 0x001e220000000800 */
[----:B-----5:R-:W-:Y:S01]  /*0180*/  LOP3.LUT P0, RZ, R4, 0x2, RZ, 0xc0, !PT ;  /* 0x0000000204ff7812 */ /* 0x020fe2000780c0ff */
[----:B0-----:R-:W-:-:S06]  /*0190*/  IMAD R7, R7, 0xc, RZ ;  /* 0x0000000c07077824 */ /* 0x001fcc00078e02ff */
[----:B------:R-:W0:Y:S08]  /*01a0*/  LDC R0, c[0x3][R7+0x4] ;  /* 0x00c0010007007b82 */ /* 0x000e300000000800 */
[----:B0-----:R-:W0:Y:S01]  /*01b0*/  @P0 LDC R0, c[0x3][R7] ;  /* 0x00c0000007000b82 */ /* 0x001e220000000800 */
[----:B------:R-:W-:Y:S01]  /*01c0*/  LOP3.LUT P0, RZ, R6, 0x2, RZ, 0xc0, !PT ;  /* 0x0000000206ff7812 */ /* 0x000fe2000780c0ff */
[----:B0-----:R-:W-:-:S06]  /*01d0*/  IMAD R0, R0, 0xc, RZ ;  /* 0x0000000c00007824 */ /* 0x001fcc00078e02ff */
[----:B------:R-:W0:Y:S08]  /*01e0*/  LDC R2, c[0x3][R0+0x4] ;  /* 0x00c0010000027b82 */ /* 0x000e300000000800 */
[----:B0-----:R-:W0:Y:S02]  /*01f0*/  @P0 LDC R2, c[0x3][R0] ;  /* 0x00c0000000020b82 */ /* 0x001e240000000800 */
[----:B0-----:R-:W-:-:S06]  /*0200*/  IMAD R4, R2, 0xc, R3 ;  /* 0x0000000c02047824 */ /* 0x001fcc00078e0203 */
[----:B------:R-:W0:Y:S08]  /*0210*/  LDC.64 R2, c[0x0][0x388] ;  /* 0x0000e200ff027b82 */ /* 0x000e300000000a00 */
[----:B------:R-:W1:Y:S01]  /*0220*/  LDC R9, c[0x3][R4] ;  /* 0x00c0000004097b82 */ /* 0x000e620000000800 */
[----:B0-----:R-:W-:-:S05]  /*0230*/  IMAD.WIDE R2, R5, 0x4, R2 ;  /* 0x0000000405027825 */ /* 0x001fca00078e0202 */
[----:B-1----:R-:W-:Y:S01]  /*0240*/  STG.E desc[UR4][R2.64], R9 ;  /* 0x0000000902007986 */ /* 0x002fe2000c101904 */
[----:B------:R-:W-:Y:S05]  /*0250*/  EXIT ;  /* 0x000000000000794d */ /* 0x000fea0003800000 */
.L_x_0:
[----:B------:R-:W-:-:S00]  /*0260*/  BRA `(.L_x_0) ;  /* 0xfffffffc00fc7947 */ /* 0x000fc0000383ffff */
[----:B------:R-:W-:-:S00]  /*0270*/  NOP ;  /* 0x0000000000007918 */ /* 0x000fc00000000000 */
        /* <DEDUP_REMOVED lines=8> */
.L_x_1:


//--------------------- .nv.shared.reserved.0     --------------------------
	.section	.nv.shared.reserved.0,"aw",@nobits
	.weak		__nv_reservedSMEM_offset_0_alias
	.size		__nv_reservedSMEM_offset_0_alias, 0, 64
	.other		__nv_reservedSMEM_offset_0_alias,@"STO_CUDA_RESERVED_SHARED STV_DEFAULT"
__nv_reservedSMEM_offset_0_alias:
	.zero		0
	.zero		64


//--------------------- .nv.constant0._Z7performPPKhPji --------------------------
	.section	.nv.constant0._Z7performPPKhPji,"a",@progbits
	.sectionflags	@""
	.align	4
.nv.constant0._Z7performPPKhPji:
	.zero		916


//--------------------- SYMBOLS --------------------------

	.type		.nv.reservedSmem.offset0,@object
	.size		.nv.reservedSmem.offset0,0x4
